//
// Generated by NVIDIA NVVM Compiler
//
// Compiler Build ID: CL-36424714
// Cuda compilation tools, release 13.0, V13.0.88
// Based on NVVM 20.0.0
//

.version 9.0
.target sm_100
.address_size 64

	// .globl	autocov
// _ZZ7autocovE5cache has been demoted

.visible .entry autocov(
	.param .u64 .ptr .align 1 autocov_param_0,
	.param .u32 autocov_param_1,
	.param .u32 autocov_param_2,
	.param .u64 .ptr .align 1 autocov_param_3
)
{
	.reg .pred 	%p<2>;
	.reg .b32 	%r<16>;
	.reg .b32 	%f<20>;
	.reg .b64 	%rd<11>;
	// demoted variable
	.shared .align 4 .b8 _ZZ7autocovE5cache[1024];
	ld.param.u64 	%rd2, [autocov_param_0];
	ld.param.u32 	%r3, [autocov_param_2];
	ld.param.u64 	%rd1, [autocov_param_3];
	cvta.to.global.u64 	%rd3, %rd2;
	mov.u32 	%r4, %ctaid.x;
	mov.u32 	%r5, %ntid.x;
	mov.u32 	%r6, %tid.x;
	mad.lo.s32 	%r7, %r4, %r5, %r6;
	mov.u32 	%r8, %ctaid.y;
	mov.u32 	%r9, %ntid.y;
	mov.u32 	%r10, %tid.y;
	mad.lo.s32 	%r1, %r8, %r9, %r10;
	mul.wide.s32 	%rd4, %r7, 4;
	add.s64 	%rd5, %rd3, %rd4;
	ld.global.f32 	%f1, [%rd5];
	shl.b32 	%r11, %r1, 2;
	cvt.u64.u32 	%rd6, %r11;
	add.s64 	%rd7, %rd5, %rd6;
	ld.global.f32 	%f2, [%rd7];
	mul.f32 	%f3, %f1, %f2;
	shl.b32 	%r12, %r10, 6;
	mov.u32 	%r13, _ZZ7autocovE5cache;
	add.s32 	%r2, %r13, %r12;
	shl.b32 	%r14, %r6, 2;
	add.s32 	%r15, %r2, %r14;
	st.shared.f32 	[%r15], %f3;
	bar.sync 	0;
	ld.shared.f32 	%f4, [%r15+32];
	ld.shared.f32 	%f5, [%r15];
	add.f32 	%f6, %f4, %f5;
	st.shared.f32 	[%r15], %f6;
	bar.sync 	0;
	ld.shared.f32 	%f7, [%r15+16];
	ld.shared.f32 	%f8, [%r15];
	add.f32 	%f9, %f7, %f8;
	st.shared.f32 	[%r15], %f9;
	bar.sync 	0;
	ld.shared.f32 	%f10, [%r15+8];
	ld.shared.f32 	%f11, [%r15];
	add.f32 	%f12, %f10, %f11;
	st.shared.f32 	[%r15], %f12;
	bar.sync 	0;
	ld.shared.f32 	%f13, [%r15+4];
	ld.shared.f32 	%f14, [%r15];
	add.f32 	%f15, %f13, %f14;
	st.shared.f32 	[%r15], %f15;
	bar.sync 	0;
	setp.ne.s32 	%p1, %r6, 0;
	@%p1 bra 	$L__BB0_2;
	cvta.to.global.u64 	%rd8, %rd1;
	mul.wide.u32 	%rd9, %r1, 4;
	add.s64 	%rd10, %rd8, %rd9;
	ld.shared.f32 	%f16, [%r2];
	cvt.rn.f32.s32 	%f17, %r3;
	div.rn.f32 	%f18, %f16, %f17;
	atom.global.add.f32 	%f19, [%rd10], %f18;
$L__BB0_2:
	ret;

}


// ===== COMPILED SASS (sm_100) =====

	.target	sm_100

	.elftype	@"ET_EXEC"


//--------------------- .note.nv.tkinfo           --------------------------
	.section	.note.nv.tkinfo,"",@"SHT_NOTE"
	.sectionflags	@"SHF_NOTE_NV_TKINFO"
	.tkinfo
        /*0018*/ 	.word	0x00000002
        /*0030*/ 	.string	""
        /*0030*/ 	.string	"ptxas"
        /*0030*/ 	.string	"Cuda compilation tools, release 13.0, V13.0.88"
        /*0030*/ 	.string	"Build cuda_13.0.r13.0/compiler.36424714_0"
        /*0030*/ 	.string	"-arch sm_100 -m 64 "



//--------------------- .note.nv.cuinfo           --------------------------
	.section	.note.nv.cuinfo,"",@"SHT_NOTE"
	.sectionflags	@"SHF_NOTE_NV_CUINFO"
        /*0018*/ 	.short	0x0002
        /*001a*/ 	.short	0x0064
        /*001c*/ 	.short	0x0082
	.zero		2


//--------------------- .nv.info                  --------------------------
	.section	.nv.info,"",@"SHT_CUDA_INFO"
	.align	4


	//----- nvinfo : EIATTR_REGCOUNT
	.align		4
        /*0000*/ 	.byte	0x04, 0x2f
        /*0002*/ 	.short	(.L_1 - .L_0)
	.align		4
.L_0:
        /*0004*/ 	.word	index@(autocov)
        /*0008*/ 	.word	0x00000010


	//----- nvinfo : EIATTR_FRAME_SIZE
	.align		4
.L_1:
        /*000c*/ 	.byte	0x04, 0x11
        /*000e*/ 	.short	(.L_3 - .L_2)
	.align		4
.L_2:
        /*0010*/ 	.word	index@($__internal_0_$__cuda_sm3x_div_rn_noftz_f32_slowpath)
        /*0014*/ 	.word	0x00000000


	//----- nvinfo : EIATTR_FRAME_SIZE
	.align		4
.L_3:
        /*0018*/ 	.byte	0x04, 0x11
        /*001a*/ 	.short	(.L_5 - .L_4)
	.align		4
.L_4:
        /*001c*/ 	.word	index@(autocov)
        /*0020*/ 	.word	0x00000000


	//----- nvinfo : EIATTR_MIN_STACK_SIZE
	.align		4
.L_5:
        /*0024*/ 	.byte	0x04, 0x12
        /*0026*/ 	.short	(.L_7 - .L_6)
	.align		4
.L_6:
        /*0028*/ 	.word	index@(autocov)
        /*002c*/ 	.word	0x00000000
.L_7:


//--------------------- .nv.compat                --------------------------
	.section	.nv.compat,"",@"SHT_CUDA_COMPAT_INFO"
	.align	4
        /*0000*/ 	.byte	0x02, 0x09, 0x00, 0x00, 0x02, 0x02, 0x01, 0x00, 0x02, 0x05, 0x05, 0x00, 0x03, 0x07, 0x01, 0x01
        /*0010*/ 	.byte	0x02, 0x03, 0x00, 0x00, 0x02, 0x06, 0x01, 0x00, 0x04, 0x0b, 0x08, 0x00, 0x01, 0x00, 0x00, 0x00
        /*0020*/ 	.byte	0x00, 0x00, 0x00, 0x00


//--------------------- .nv.info.autocov          --------------------------
	.section	.nv.info.autocov,"",@"SHT_CUDA_INFO"
	.sectionflags	@""
	.align	4


	//----- nvinfo : EIATTR_CUDA_API_VERSION
	.align		4
        /*0000*/ 	.byte	0x04, 0x37
        /*0002*/ 	.short	(.L_9 - .L_8)
.L_8:
        /*0004*/ 	.word	0x00000082


	//----- nvinfo : EIATTR_KPARAM_INFO
	.align		4
.L_9:
        /*0008*/ 	.byte	0x04, 0x17
        /*000a*/ 	.short	(.L_11 - .L_10)
.L_10:
        /*000c*/ 	.word	0x00000000
        /*0010*/ 	.short	0x0003
        /*0012*/ 	.short	0x0010
        /*0014*/ 	.byte	0x00, 0xf5, 0x21, 0x00


	//----- nvinfo : EIATTR_KPARAM_INFO
	.align		4
.L_11:
        /*0018*/ 	.byte	0x04, 0x17
        /*001a*/ 	.short	(.L_13 - .L_12)
.L_12:
        /*001c*/ 	.word	0x00000000
        /*0020*/ 	.short	0x0002
        /*0022*/ 	.short	0x000c
        /*0024*/ 	.byte	0x00, 0xf0, 0x11, 0x00


	//----- nvinfo : EIATTR_KPARAM_INFO
	.align		4
.L_13:
        /*0028*/ 	.byte	0x04, 0x17
        /*002a*/ 	.short	(.L_15 - .L_14)
.L_14:
        /*002c*/ 	.word	0x00000000
        /*0030*/ 	.short	0x0001
        /*0032*/ 	.short	0x0008
        /*0034*/ 	.byte	0x00, 0xf0, 0x11, 0x00


	//----- nvinfo : EIATTR_KPARAM_INFO
	.align		4
.L_15:
        /*0038*/ 	.byte	0x04, 0x17
        /*003a*/ 	.short	(.L_17 - .L_16)
.L_16:
        /*003c*/ 	.word	0x00000000
        /*0040*/ 	.short	0x0000
        /*0042*/ 	.short	0x0000
        /*0044*/ 	.byte	0x00, 0xf5, 0x21, 0x00


	//----- nvinfo : EIATTR_SPARSE_MMA_MASK
	.align		4
.L_17:
        /*0048*/ 	.byte	0x03, 0x50
        /*004a*/ 	.short	0x0000


	//----- nvinfo : EIATTR_MAXREG_COUNT
	.align		4
        /*004c*/ 	.byte	0x03, 0x1b
        /*004e*/ 	.short	0x00ff


	//----- nvinfo : EIATTR_NUM_BARRIERS
	.align		4
        /*0050*/ 	.byte	0x02, 0x4c
        /*0052*/ 	.byte	0x01
	.zero		1


	//----- nvinfo : EIATTR_MERCURY_ISA_VERSION
	.align		4
        /*0054*/ 	.byte	0x03, 0x5f
        /*0056*/ 	.short	0x0101


	//----- nvinfo : EIATTR_VRC_CTA_INIT_COUNT
	.align		4
        /*0058*/ 	.byte	0x02, 0x4a
	.zero		1
	.zero		1


	//----- nvinfo : EIATTR_EXIT_INSTR_OFFSETS
	.align		4
        /*005c*/ 	.byte	0x04, 0x1c
        /*005e*/ 	.short	(.L_19 - .L_18)


	//   ....[0]....
.L_18:
        /*0060*/ 	.word	0x000002d0


	//   ....[1]....
        /*0064*/ 	.word	0x00000410


	//----- nvinfo : EIATTR_CRS_STACK_SIZE
	.align		4
.L_19:
        /*0068*/ 	.byte	0x04, 0x1e
        /*006a*/ 	.short	(.L_21 - .L_20)
.L_20:
        /*006c*/ 	.word	0x00000000


	//----- nvinfo : EIATTR_CBANK_PARAM_SIZE
	.align		4
.L_21:
        /*0070*/ 	.byte	0x03, 0x19
        /*0072*/ 	.short	0x0018


	//----- nvinfo : EIATTR_PARAM_CBANK
	.align		4
        /*0074*/ 	.byte	0x04, 0x0a
        /*0076*/ 	.short	(.L_23 - .L_22)
	.align		4
.L_22:
        /*0078*/ 	.word	index@(.nv.constant0.autocov)
        /*007c*/ 	.short	0x0380
        /*007e*/ 	.short	0x0018


	//----- nvinfo : EIATTR_SW_WAR
	.align		4
.L_23:
        /*0080*/ 	.byte	0x04, 0x36
        /*0082*/ 	.short	(.L_25 - .L_24)
.L_24:
        /*0084*/ 	.word	0x00000008
.L_25:


//--------------------- .nv.callgraph             --------------------------
	.section	.nv.callgraph,"",@"SHT_CUDA_CALLGRAPH"
	.align	4
	.sectionentsize	8
	.align		4
        /*0000*/ 	.word	0x00000000
	.align		4
        /*0004*/ 	.word	0xffffffff
	.align		4
        /*0008*/ 	.word	0x00000000
	.align		4
        /*000c*/ 	.word	0xfffffffe
	.align		4
        /*0010*/ 	.word	0x00000000
	.align		4
        /*0014*/ 	.word	0xfffffffd
	.align		4
        /*0018*/ 	.word	0x00000000
	.align		4
        /*001c*/ 	.word	0xfffffffc


//--------------------- .text.autocov             --------------------------
	.section	.text.autocov,"ax",@progbits
	.align	128
        .global         autocov
        .type           autocov,@function
        .size           autocov,(.L_x_14 - autocov)
        .other          autocov,@"STO_CUDA_ENTRY STV_DEFAULT"
autocov:
.text.autocov:
[----:B------:R-:W-:Y:S01]  /*0000*/  LDC R1, c[0x0][0x37c] ;  /* 0x0000df00ff017b82 */ /* 0x000fe20000000800 */
[----:B------:R-:W0:Y:S07]  /*0010*/  S2R R10, SR_TID.X ;  /* 0x00000000000a7919 */ /* 0x000e2e0000002100 */
[----:B------:R-:W0:Y:S01]  /*0020*/  S2UR UR4, SR_CTAID.X ;  /* 0x00000000000479c3 */ /* 0x000e220000002500 */
[----:B------:R-:W1:Y:S01]  /*0030*/  LDCU.64 UR6, c[0x0][0x358] ;  /* 0x00006b00ff0677ac */ /* 0x000e620008000a00 */
[----:B------:R-:W2:Y:S06]  /*0040*/  S2R R9, SR_TID.Y ;  /* 0x0000000000097919 */ /* 0x000eac0000002200 */
[----:B------:R-:W0:Y:S08]  /*0050*/  LDC R3, c[0x0][0x360] ;  /* 0x0000d800ff037b82 */ /* 0x000e300000000800 */
[----:B------:R-:W2:Y:S08]  /*0060*/  S2UR UR5, SR_CTAID.Y ;  /* 0x00000000000579c3 */ /* 0x000eb00000002600 */
[----:B------:R-:W3:Y:S08]  /*0070*/  LDC.64 R4, c[0x0][0x380] ;  /* 0x0000e000ff047b82 */ /* 0x000ef00000000a00 */
[----:B------:R-:W2:Y:S01]  /*0080*/  LDC R2, c[0x0][0x364] ;  /* 0x0000d900ff027b82 */ /* 0x000ea20000000800 */
[----:B0-----:R-:W-:-:S04]  /*0090*/  IMAD R3, R3, UR4, R10 ;  /* 0x0000000403037c24 */ /* 0x001fc8000f8e020a */
[----:B---3--:R-:W-:-:S04]  /*00a0*/  IMAD.WIDE R4, R3, 0x4, R4 ;  /* 0x0000000403047825 */ /* 0x008fc800078e0204 */
[----:B--2---:R-:W-:-:S05]  /*00b0*/  IMAD R2, R2, UR5, R9 ;  /* 0x0000000502027c24 */ /* 0x004fca000f8e0209 */
[----:B------:R-:W-:Y:S02]  /*00c0*/  LEA R6, P0, R2, R4, 0x2 ;  /* 0x0000000402067211 */ /* 0x000fe400078010ff */
[----:B-1----:R-:W2:Y:S03]  /*00d0*/  LDG.E R4, desc[UR6][R4.64] ;  /* 0x0000000604047981 */ /* 0x002ea6000c1e1900 */
[----:B------:R-:W-:-:S06]  /*00e0*/  IMAD.X R7, RZ, RZ, R5, P0 ;  /* 0x000000ffff077224 */ /* 0x000fcc00000e0605 */
[----:B------:R-:W2:Y:S01]  /*00f0*/  LDG.E R7, desc[UR6][R6.64] ;  /* 0x0000000606077981 */ /* 0x000ea2000c1e1900 */
[----:B------:R-:W0:Y:S01]  /*0100*/  S2UR UR5, SR_CgaCtaId ;  /* 0x00000000000579c3 */ /* 0x000e220000008800 */
[----:B------:R-:W-:Y:S02]  /*0110*/  UMOV UR4, 0x400 ;  /* 0x0000040000047882 */ /* 0x000fe40000000000 */
[----:B0-----:R-:W-:-:S06]  /*0120*/  ULEA UR4, UR5, UR4, 0x18 ;  /* 0x0000000405047291 */ /* 0x001fcc000f8ec0ff */
[----:B------:R-:W-:-:S05]  /*0130*/  LEA R3, R9, UR4, 0x6 ;  /* 0x0000000409037c11 */ /* 0x000fca000f8e30ff */
[----:B------:R-:W-:Y:S02]  /*0140*/  IMAD R9, R10, 0x4, R3 ;  /* 0x000000040a097824 */ /* 0x000fe400078e0203 */
[----:B--2---:R-:W-:-:S05]  /*0150*/  FMUL R0, R4, R7 ;  /* 0x0000000704007220 */ /* 0x004fca0000400000 */
[----:B------:R-:W-:Y:S01]  /*0160*/  STS [R9], R0 ;  /* 0x0000000009007388 */ /* 0x000fe20000000800 */
[----:B------:R-:W-:Y:S06]  /*0170*/  BAR.SYNC.DEFER_BLOCKING 0x0 ;  /* 0x0000000000007b1d */ /* 0x000fec0000010000 */
[----:B------:R-:W-:Y:S04]  /*0180*/  LDS R8, [R9+0x20] ;  /* 0x0000200009087984 */ /* 0x000fe80000000800 */
[----:B------:R-:W0:Y:S02]  /*0190*/  LDS R5, [R9] ;  /* 0x0000000009057984 */ /* 0x000e240000000800 */
[----:B0-----:R-:W-:-:S05]  /*01a0*/  FADD R8, R8, R5 ;  /* 0x0000000508087221 */ /* 0x001fca0000000000 */
        /* <DEDUP_REMOVED lines=13> */
[----:B------:R-:W0:Y:S01]  /*0280*/  LDS R6, [R9] ;  /* 0x0000000009067984 */ /* 0x000e220000000800 */
[----:B------:R-:W-:Y:S01]  /*0290*/  ISETP.NE.AND P0, PT, R10, RZ, PT ;  /* 0x000000ff0a00720c */ /* 0x000fe20003f05270 */
[----:B0-----:R-:W-:-:S05]  /*02a0*/  FADD R6, R5, R6 ;  /* 0x0000000605067221 */ /* 0x001fca0000000000 */
[----:B------:R0:W-:Y:S01]  /*02b0*/  STS [R9], R6 ;  /* 0x0000000609007388 */ /* 0x0001e20000000800 */
[----:B------:R-:W-:Y:S06]  /*02c0*/  BAR.SYNC.DEFER_BLOCKING 0x0 ;  /* 0x0000000000007b1d */ /* 0x000fec0000010000 */
[----:B------:R-:W-:Y:S05]  /*02d0*/  @P0 EXIT ;  /* 0x000000000000094d */ /* 0x000fea0003800000 */
[----:B------:R1:W2:Y:S01]  /*02e0*/  LDS R0, [R3] ;  /* 0x0000000003007984 */ /* 0x0002a20000000800 */
[----:B------:R-:W1:Y:S01]  /*02f0*/  LDCU UR4, c[0x0][0x38c] ;  /* 0x00007180ff0477ac */ /* 0x000e620008000800 */
[----:B------:R-:W3:Y:S01]  /*0300*/  LDC.64 R4, c[0x0][0x390] ;  /* 0x0000e400ff047b82 */ /* 0x000ee20000000a00 */
[----:B------:R-:W-:Y:S01]  /*0310*/  BSSY.RECONVERGENT B0, `(.L_x_0) ;  /* 0x000000e000007945 */ /* 0x000fe20003800200 */
[----:B-1----:R-:W-:-:S04]  /*0320*/  I2FP.F32.S32 R3, UR4 ;  /* 0x0000000400037c45 */ /* 0x002fc80008201400 */
[----:B0-----:R-:W0:Y:S01]  /*0330*/  MUFU.RCP R6, R3 ;  /* 0x0000000300067308 */ /* 0x001e220000001000 */
[----:B---3--:R-:W-:-:S07]  /*0340*/  IMAD.WIDE.U32 R4, R2, 0x4, R4 ;  /* 0x0000000402047825 */ /* 0x008fce00078e0004 */
[----:B--2---:R-:W1:Y:S01]  /*0350*/  FCHK P0, R0, R3 ;  /* 0x0000000300007302 */ /* 0x004e620000000000 */
[----:B0-----:R-:W-:-:S04]  /*0360*/  FFMA R7, -R3, R6, 1 ;  /* 0x3f80000003077423 */ /* 0x001fc80000000106 */
[----:B------:R-:W-:-:S04]  /*0370*/  FFMA R7, R6, R7, R6 ;  /* 0x0000000706077223 */ /* 0x000fc80000000006 */
[----:B------:R-:W-:-:S04]  /*0380*/  FFMA R6, R0, R7, RZ ;  /* 0x0000000700067223 */ /* 0x000fc800000000ff */
[----:B------:R-:W-:-:S04]  /*0390*/  FFMA R8, -R3, R6, R0 ;  /* 0x0000000603087223 */ /* 0x000fc80000000100 */
[----:B------:R-:W-:Y:S01]  /*03a0*/  FFMA R7, R7, R8, R6 ;  /* 0x0000000807077223 */ /* 0x000fe20000000006 */
[----:B-1----:R-:W-:Y:S06]  /*03b0*/  @!P0 BRA `(.L_x_1) ;  /* 0x00000000000c8947 */ /* 0x002fec0003800000 */
[----:B------:R-:W-:-:S07]  /*03c0*/  MOV R2, 0x3e0 ;  /* 0x000003e000027802 */ /* 0x000fce0000000f00 */
[----:B------:R-:W-:Y:S05]  /*03d0*/  CALL.REL.NOINC `($__internal_0_$__cuda_sm3x_div_rn_noftz_f32_slowpath) ;  /* 0x0000000000107944 */ /* 0x000fea0003c00000 */
[----:B------:R-:W-:-:S07]  /*03e0*/  IMAD.MOV.U32 R7, RZ, RZ, R0 ;  /* 0x000000ffff077224 */ /* 0x000fce00078e0000 */
.L_x_1:
[----:B------:R-:W-:Y:S05]  /*03f0*/  BSYNC.RECONVERGENT B0 ;  /* 0x0000000000007941 */ /* 0x000fea0003800200 */
.L_x_0:
[----:B------:R-:W-:Y:S01]  /*0400*/  REDG.E.ADD.F32.FTZ.RN.STRONG.GPU desc[UR6][R4.64], R7 ;  /* 0x00000007040079a6 */ /* 0x000fe2000c12f306 */
[----:B------:R-:W-:Y:S05]  /*0410*/  EXIT ;  /* 0x000000000000794d */ /* 0x000fea0003800000 */
        .weak           $__internal_0_$__cuda_sm3x_div_rn_noftz_f32_slowpath
        .type           $__internal_0_$__cuda_sm3x_div_rn_noftz_f32_slowpath,@function
        .size           $__internal_0_$__cuda_sm3x_div_rn_noftz_f32_slowpath,(.L_x_14 - $__internal_0_$__cuda_sm3x_div_rn_noftz_f32_slowpath)
$__internal_0_$__cuda_sm3x_div_rn_noftz_f32_slowpath:
[--C-:B------:R-:W-:Y:S01]  /*0420*/  SHF.R.U32.HI R7, RZ, 0x17, R3.reuse ;  /* 0x00000017ff077819 */ /* 0x100fe20000011603 */
[----:B------:R-:W-:Y:S01]  /*0430*/  BSSY.RECONVERGENT B1, `(.L_x_2) ;  /* 0x0000064000017945 */ /* 0x000fe20003800200 */
[--C-:B------:R-:W-:Y:S01]  /*0440*/  SHF.R.U32.HI R6, RZ, 0x17, R0.reuse ;  /* 0x00000017ff067819 */ /* 0x100fe20000011600 */
[----:B------:R-:W-:Y:S01]  /*0450*/  IMAD.MOV.U32 R8, RZ, RZ, R0 ;  /* 0x000000ffff087224 */ /* 0x000fe200078e0000 */
[----:B------:R-:W-:Y:S01]  /*0460*/  LOP3.LUT R7, R7, 0xff, RZ, 0xc0, !PT ;  /* 0x000000ff07077812 */ /* 0x000fe200078ec0ff */
[----:B------:R-:W-:Y:S01]  /*0470*/  IMAD.MOV.U32 R9, RZ, RZ, R3 ;  /* 0x000000ffff097224 */ /* 0x000fe200078e0003 */
[----:B------:R-:W-:-:S03]  /*0480*/  LOP3.LUT R6, R6, 0xff, RZ, 0xc0, !PT ;  /* 0x000000ff06067812 */ /* 0x000fc600078ec0ff */
[----:B------:R-:W-:Y:S02]  /*0490*/  VIADD R12, R7, 0xffffffff ;  /* 0xffffffff070c7836 */ /* 0x000fe40000000000 */
[----:B------:R-:W-:-:S03]  /*04a0*/  VIADD R11, R6, 0xffffffff ;  /* 0xffffffff060b7836 */ /* 0x000fc60000000000 */
[----:B------:R-:W-:-:S04]  /*04b0*/  ISETP.GT.U32.AND P0, PT, R12, 0xfd, PT ;  /* 0x000000fd0c00780c */ /* 0x000fc80003f04070 */
[----:B------:R-:W-:-:S13]  /*04c0*/  ISETP.GT.U32.OR P0, PT, R11, 0xfd, P0 ;  /* 0x000000fd0b00780c */ /* 0x000fda0000704470 */
[----:B------:R-:W-:Y:S01]  /*04d0*/  @!P0 IMAD.MOV.U32 R10, RZ, RZ, RZ ;  /* 0x000000ffff0a8224 */ /* 0x000fe200078e00ff */
[----:B------:R-:W-:Y:S06]  /*04e0*/  @!P0 BRA `(.L_x_3) ;  /* 0x00000000005c8947 */ /* 0x000fec0003800000 */
[----:B------:R-:W-:Y:S02]  /*04f0*/  FSETP.GTU.FTZ.AND P0, PT, |R0|, +INF , PT ;  /* 0x7f8000000000780b */ /* 0x000fe40003f1c200 */
[----:B------:R-:W-:-:S04]  /*0500*/  FSETP.GTU.FTZ.AND P1, PT, |R3|, +INF , PT ;  /* 0x7f8000000300780b */ /* 0x000fc80003f3c200 */
[----:B------:R-:W-:-:S13]  /*0510*/  PLOP3.LUT P0, PT, P0, P1, PT, 0xf8, 0x8f ;  /* 0x00000000008f781c */ /* 0x000fda0000703f70 */
[----:B------:R-:W-:Y:S05]  /*0520*/  @P0 BRA `(.L_x_4) ;  /* 0x00000004004c0947 */ /* 0x000fea0003800000 */
[----:B------:R-:W-:-:S13]  /*0530*/  LOP3.LUT P0, RZ, R9, 0x7fffffff, R8, 0xc8, !PT ;  /* 0x7fffffff09ff7812 */ /* 0x000fda000780c808 */
[----:B------:R-:W-:Y:S05]  /*0540*/  @!P0 BRA `(.L_x_5) ;  /* 0x00000004003c8947 */ /* 0x000fea0003800000 */
[C---:B------:R-:W-:Y:S02]  /*0550*/  FSETP.NEU.FTZ.AND P2, PT, |R0|.reuse, +INF , PT ;  /* 0x7f8000000000780b */ /* 0x040fe40003f5d200 */
[----:B------:R-:W-:Y:S02]  /*0560*/  FSETP.NEU.FTZ.AND P1, PT, |R3|, +INF , PT ;  /* 0x7f8000000300780b */ /* 0x000fe40003f3d200 */
[----:B------:R-:W-:-:S11]  /*0570*/  FSETP.NEU.FTZ.AND P0, PT, |R0|, +INF , PT ;  /* 0x7f8000000000780b */ /* 0x000fd60003f1d200 */
[----:B------:R-:W-:Y:S05]  /*0580*/  @!P1 BRA !P2, `(.L_x_5) ;  /* 0x00000004002c9947 */ /* 0x000fea0005000000 */
[----:B------:R-:W-:-:S04]  /*0590*/  LOP3.LUT P2, RZ, R8, 0x7fffffff, RZ, 0xc0, !PT ;  /* 0x7fffffff08ff7812 */ /* 0x000fc8000784c0ff */
[----:B------:R-:W-:-:S13]  /*05a0*/  PLOP3.LUT P1, PT, P1, P2, PT, 0x2f, 0xf2 ;  /* 0x0000000000f2781c */ /* 0x000fda0000f24577 */
[----:B------:R-:W-:Y:S05]  /*05b0*/  @P1 BRA `(.L_x_6) ;  /* 0x0000000400181947 */ /* 0x000fea0003800000 */
[----:B------:R-:W-:-:S04]  /*05c0*/  LOP3.LUT P1, RZ, R9, 0x7fffffff, RZ, 0xc0, !PT ;  /* 0x7fffffff09ff7812 */ /* 0x000fc8000782c0ff */
[----:B------:R-:W-:-:S13]  /*05d0*/  PLOP3.LUT P0, PT, P0, P1, PT, 0x2f, 0xf2 ;  /* 0x0000000000f2781c */ /* 0x000fda0000702577 */
[----:B------:R-:W-:Y:S05]  /*05e0*/  @P0 BRA `(.L_x_7) ;  /* 0x0000000400000947 */ /* 0x000fea0003800000 */
[----:B------:R-:W-:Y:S02]  /*05f0*/  ISETP.GE.AND P0, PT, R11, RZ, PT ;  /* 0x000000ff0b00720c */ /* 0x000fe40003f06270 */
[----:B------:R-:W-:-:S11]  /*0600*/  ISETP.GE.AND P1, PT, R12, RZ, PT ;  /* 0x000000ff0c00720c */ /* 0x000fd60003f26270 */
[----:B------:R-:W-:Y:S02]  /*0610*/  @P0 IMAD.MOV.U32 R10, RZ, RZ, RZ ;  /* 0x000000ffff0a0224 */ /* 0x000fe400078e00ff */
[----:B------:R-:W-:Y:S01]  /*0620*/  @!P0 FFMA R8, R0, 1.84467440737095516160e+19, RZ ;  /* 0x5f80000000088823 */ /* 0x000fe200000000ff */
[----:B------:R-:W-:Y:S02]  /*0630*/  @!P0 IMAD.MOV.U32 R10, RZ, RZ, -0x40 ;  /* 0xffffffc0ff0a8424 */ /* 0x000fe400078e00ff */
[----:B------:R-:W-:Y:S02]  /*0640*/  @!P1 FFMA R9, R3, 1.84467440737095516160e+19, RZ ;  /* 0x5f80000003099823 */ /* 0x000fe400000000ff */
[----:B------:R-:W-:-:S07]  /*0650*/  @!P1 VIADD R10, R10, 0x40 ;  /* 0x000000400a0a9836 */ /* 0x000fce0000000000 */
.L_x_3:
[----:B------:R-:W-:Y:S01]  /*0660*/  LEA R0, R7, 0xc0800000, 0x17 ;  /* 0xc080000007007811 */ /* 0x000fe200078eb8ff */
[----:B------:R-:W-:Y:S01]  /*0670*/  VIADD R6, R6, 0xffffff81 ;  /* 0xffffff8106067836 */ /* 0x000fe20000000000 */
[----:B------:R-:W-:Y:S03]  /*0680*/  BSSY.RECONVERGENT B2, `(.L_x_8) ;  /* 0x0000035000027945 */ /* 0x000fe60003800200 */
[----:B------:R-:W-:Y:S01]  /*0690*/  IMAD.IADD R9, R9, 0x1, -R0 ;  /* 0x0000000109097824 */ /* 0x000fe200078e0a00 */
[C---:B------:R-:W-:Y:S01]  /*06a0*/  IADD3 R7, PT, PT, R6.reuse, 0x7f, -R7 ;  /* 0x0000007f06077810 */ /* 0x040fe20007ffe807 */
[----:B------:R-:W-:Y:S02]  /*06b0*/  IMAD R0, R6, -0x800000, R8 ;  /* 0xff80000006007824 */ /* 0x000fe400078e0208 */
[----:B------:R-:W0:Y:S01]  /*06c0*/  MUFU.RCP R3, R9 ;  /* 0x0000000900037308 */ /* 0x000e220000001000 */
[----:B------:R-:W-:Y:S01]  /*06d0*/  FADD.FTZ R11, -R9, -RZ ;  /* 0x800000ff090b7221 */ /* 0x000fe20000010100 */
[----:B------:R-:W-:-:S03]  /*06e0*/  IMAD.IADD R7, R7, 0x1, R10 ;  /* 0x0000000107077824 */ /* 0x000fc600078e020a */
[----:B0-----:R-:W-:-:S04]  /*06f0*/  FFMA R12, R3, R11, 1 ;  /* 0x3f800000030c7423 */ /* 0x001fc8000000000b */
[----:B------:R-:W-:-:S04]  /*0700*/  FFMA R12, R3, R12, R3 ;  /* 0x0000000c030c7223 */ /* 0x000fc80000000003 */
[----:B------:R-:W-:-:S04]  /*0710*/  FFMA R3, R0, R12, RZ ;  /* 0x0000000c00037223 */ /* 0x000fc800000000ff */
[----:B------:R-:W-:-:S04]  /*0720*/  FFMA R8, R11, R3, R0 ;  /* 0x000000030b087223 */ /* 0x000fc80000000000 */
[----:B------:R-:W-:-:S04]  /*0730*/  FFMA R13, R12, R8, R3 ;  /* 0x000000080c0d7223 */ /* 0x000fc80000000003 */
[----:B------:R-:W-:-:S04]  /*0740*/  FFMA R8, R11, R13, R0 ;  /* 0x0000000d0b087223 */ /* 0x000fc80000000000 */
[----:B------:R-:W-:-:S05]  /*0750*/  FFMA R0, R12, R8, R13 ;  /* 0x000000080c007223 */ /* 0x000fca000000000d */
[----:B------:R-:W-:-:S04]  /*0760*/  SHF.R.U32.HI R3, RZ, 0x17, R0 ;  /* 0x00000017ff037819 */ /* 0x000fc80000011600 */
[----:B------:R-:W-:-:S05]  /*0770*/  LOP3.LUT R3, R3, 0xff, RZ, 0xc0, !PT ;  /* 0x000000ff03037812 */ /* 0x000fca00078ec0ff */
[----:B------:R-:W-:-:S04]  /*0780*/  IMAD.IADD R9, R3, 0x1, R7 ;  /* 0x0000000103097824 */ /* 0x000fc800078e0207 */
[----:B------:R-:W-:-:S05]  /*0790*/  VIADD R3, R9, 0xffffffff ;  /* 0xffffffff09037836 */ /* 0x000fca0000000000 */
[----:B------:R-:W-:-:S13]  /*07a0*/  ISETP.GE.U32.AND P0, PT, R3, 0xfe, PT ;  /* 0x000000fe0300780c */ /* 0x000fda0003f06070 */
[----:B------:R-:W-:Y:S05]  /*07b0*/  @!P0 BRA `(.L_x_9) ;  /* 0x0000000000808947 */ /* 0x000fea0003800000 */
[----:B------:R-:W-:-:S13]  /*07c0*/  ISETP.GT.AND P0, PT, R9, 0xfe, PT ;  /* 0x000000fe0900780c */ /* 0x000fda0003f04270 */
[----:B------:R-:W-:Y:S05]  /*07d0*/  @P0 BRA `(.L_x_10) ;  /* 0x00000000006c0947 */ /* 0x000fea0003800000 */
[----:B------:R-:W-:-:S13]  /*07e0*/  ISETP.GE.AND P0, PT, R9, 0x1, PT ;  /* 0x000000010900780c */ /* 0x000fda0003f06270 */
[----:B------:R-:W-:Y:S05]  /*07f0*/  @P0 BRA `(.L_x_11) ;  /* 0x0000000000740947 */ /* 0x000fea0003800000 */
[----:B------:R-:W-:Y:S02]  /*0800*/  ISETP.GE.AND P0, PT, R9, -0x18, PT ;  /* 0xffffffe80900780c */ /* 0x000fe40003f06270 */
[----:B------:R-:W-:-:S11]  /*0810*/  LOP3.LUT R0, R0, 0x80000000, RZ, 0xc0, !PT ;  /* 0x8000000000007812 */ /* 0x000fd600078ec0ff */
[----:B------:R-:W-:Y:S05]  /*0820*/  @!P0 BRA `(.L_x_11) ;  /* 0x0000000000688947 */ /* 0x000fea0003800000 */
[CCC-:B------:R-:W-:Y:S01]  /*0830*/  FFMA.RZ R3, R12.reuse, R8.reuse, R13.reuse ;  /* 0x000000080c037223 */ /* 0x1c0fe2000000c00d */
[CCC-:B------:R-:W-:Y:S01]  /*0840*/  FFMA.RM R6, R12.reuse, R8.reuse, R13.reuse ;  /* 0x000000080c067223 */ /* 0x1c0fe2000000400d */
[C---:B------:R-:W-:Y:S02]  /*0850*/  ISETP.NE.AND P2, PT, R9.reuse, RZ, PT ;  /* 0x000000ff0900720c */ /* 0x040fe40003f45270 */
[----:B------:R-:W-:Y:S02]  /*0860*/  ISETP.NE.AND P1, PT, R9, RZ, PT ;  /* 0x000000ff0900720c */ /* 0x000fe40003f25270 */
[----:B------:R-:W-:Y:S01]  /*0870*/  LOP3.LUT R7, R3, 0x7fffff, RZ, 0xc0, !PT ;  /* 0x007fffff03077812 */ /* 0x000fe200078ec0ff */
[----:B------:R-:W-:Y:S01]  /*0880*/  FFMA.RP R3, R12, R8, R13 ;  /* 0x000000080c037223 */ /* 0x000fe2000000800d */
[----:B------:R-:W-:Y:S02]  /*0890*/  VIADD R8, R9, 0x20 ;  /* 0x0000002009087836 */ /* 0x000fe40000000000 */
[----:B------:R-:W-:Y:S01]  /*08a0*/  LOP3.LUT R7, R7, 0x800000, RZ, 0xfc, !PT ;  /* 0x0080000007077812 */ /* 0x000fe200078efcff */
[----:B------:R-:W-:Y:S01]  /*08b0*/  IMAD.MOV R9, RZ, RZ, -R9 ;  /* 0x000000ffff097224 */ /* 0x000fe200078e0a09 */
[----:B------:R-:W-:-:S02]  /*08c0*/  FSETP.NEU.FTZ.AND P0, PT, R3, R6, PT ;  /* 0x000000060300720b */ /* 0x000fc40003f1d000 */
[----:B------:R-:W-:Y:S02]  /*08d0*/  SHF.L.U32 R8, R7, R8, RZ ;  /* 0x0000000807087219 */ /* 0x000fe400000006ff */
[----:B------:R-:W-:Y:S02]  /*08e0*/  SEL R6, R9, RZ, P2 ;  /* 0x000000ff09067207 */ /* 0x000fe40001000000 */
[----:B------:R-:W-:Y:S02]  /*08f0*/  ISETP.NE.AND P1, PT, R8, RZ, P1 ;  /* 0x000000ff0800720c */ /* 0x000fe40000f25270 */
[----:B------:R-:W-:Y:S02]  /*0900*/  SHF.R.U32.HI R6, RZ, R6, R7 ;  /* 0x00000006ff067219 */ /* 0x000fe40000011607 */
[----:B------:R-:W-:Y:S02]  /*0910*/  PLOP3.LUT P0, PT, P0, P1, PT, 0xf8, 0x8f ;  /* 0x00000000008f781c */ /* 0x000fe40000703f70 */
[----:B------:R-:W-:-:S02]  /*0920*/  SHF.R.U32.HI R8, RZ, 0x1, R6 ;  /* 0x00000001ff087819 */ /* 0x000fc40000011606 */
[----:B------:R-:W-:-:S04]  /*0930*/  SEL R3, RZ, 0x1, !P0 ;  /* 0x00000001ff037807 */ /* 0x000fc80004000000 */
[----:B------:R-:W-:-:S04]  /*0940*/  LOP3.LUT R3, R3, 0x1, R8, 0xf8, !PT ;  /* 0x0000000103037812 */ /* 0x000fc800078ef808 */
[----:B------:R-:W-:-:S05]  /*0950*/  LOP3.LUT R3, R3, R6, RZ, 0xc0, !PT ;  /* 0x0000000603037212 */ /* 0x000fca00078ec0ff */
[----:B------:R-:W-:-:S05]  /*0960*/  IMAD.IADD R3, R8, 0x1, R3 ;  /* 0x0000000108037824 */ /* 0x000fca00078e0203 */
[----:B------:R-:W-:Y:S01]  /*0970*/  LOP3.LUT R0, R3, R0, RZ, 0xfc, !PT ;  /* 0x0000000003007212 */ /* 0x000fe200078efcff */
[----:B------:R-:W-:Y:S06]  /*0980*/  BRA `(.L_x_11) ;  /* 0x0000000000107947 */ /* 0x000fec0003800000 */
.L_x_10:
[----:B------:R-:W-:-:S04]  /*0990*/  LOP3.LUT R0, R0, 0x80000000, RZ, 0xc0, !PT ;  /* 0x8000000000007812 */ /* 0x000fc800078ec0ff */
[----:B------:R-:W-:Y:S01]  /*09a0*/  LOP3.LUT R0, R0, 0x7f800000, RZ, 0xfc, !PT ;  /* 0x7f80000000007812 */ /* 0x000fe200078efcff */
[----:B------:R-:W-:Y:S06]  /*09b0*/  BRA `(.L_x_11) ;  /* 0x0000000000047947 */ /* 0x000fec0003800000 */
.L_x_9:
[----:B------:R-:W-:-:S07]  /*09c0*/  IMAD R0, R7, 0x800000, R0 ;  /* 0x0080000007007824 */ /* 0x000fce00078e0200 */
.L_x_11:
[----:B------:R-:W-:Y:S05]  /*09d0*/  BSYNC.RECONVERGENT B2 ;  /* 0x0000000000027941 */ /* 0x000fea0003800200 */
.L_x_8:
[----:B------:R-:W-:Y:S05]  /*09e0*/  BRA `(.L_x_12) ;  /* 0x0000000000207947 */ /* 0x000fea0003800000 */
.L_x_7:
[----:B------:R-:W-:-:S04]  /*09f0*/  LOP3.LUT R0, R9, 0x80000000, R8, 0x48, !PT ;  /* 0x8000000009007812 */ /* 0x000fc800078e4808 */
[----:B------:R-:W-:Y:S01]  /*0a00*/  LOP3.LUT R0, R0, 0x7f800000, RZ, 0xfc, !PT ;  /* 0x7f80000000007812 */ /* 0x000fe200078efcff */
[----:B------:R-:W-:Y:S06]  /*0a10*/  BRA `(.L_x_12) ;  /* 0x0000000000147947 */ /* 0x000fec0003800000 */
.L_x_6:
[----:B------:R-:W-:Y:S01]  /*0a20*/  LOP3.LUT R0, R9, 0x80000000, R8, 0x48, !PT ;  /* 0x8000000009007812 */ /* 0x000fe200078e4808 */
[----:B------:R-:W-:Y:S06]  /*0a30*/  BRA `(.L_x_12) ;  /* 0x00000000000c7947 */ /* 0x000fec0003800000 */
.L_x_5:
[----:B------:R-:W0:Y:S01]  /*0a40*/  MUFU.RSQ R0, -QNAN ;  /* 0xffc0000000007908 */ /* 0x000e220000001400 */
[----:B------:R-:W-:Y:S05]  /*0a50*/  BRA `(.L_x_12) ;  /* 0x0000000000047947 */ /* 0x000fea0003800000 */
.L_x_4:
[----:B------:R-:W-:-:S07]  /*0a60*/  FADD.FTZ R0, R0, R3 ;  /* 0x0000000300007221 */ /* 0x000fce0000010000 */
.L_x_12:
[----:B------:R-:W-:Y:S05]  /*0a70*/  BSYNC.RECONVERGENT B1 ;  /* 0x0000000000017941 */ /* 0x000fea0003800200 */
.L_x_2:
[----:B------:R-:W-:-:S04]  /*0a80*/  IMAD.MOV.U32 R3, RZ, RZ, 0x0 ;  /* 0x00000000ff037424 */ /* 0x000fc800078e00ff */
[----:B0-----:R-:W-:Y:S05]  /*0a90*/  RET.REL.NODEC R2 `(autocov) ;  /* 0xfffffff402587950 */ /* 0x001fea0003c3ffff */
.L_x_13:
[----:B------:R-:W-:-:S00]  /*0aa0*/  BRA `(.L_x_13) ;  /* 0xfffffffc00fc7947 */ /* 0x000fc0000383ffff */
[----:B------:R-:W-:-:S00]  /*0ab0*/  NOP ;  /* 0x0000000000007918 */ /* 0x000fc00000000000 */
        /* <DEDUP_REMOVED lines=12> */
.L_x_14:


//--------------------- .nv.shared.autocov        --------------------------
	.section	.nv.shared.autocov,"aw",@nobits
	.sectionflags	@""
	.align	4
.nv.shared.autocov:
	.zero		2048


//--------------------- .nv.shared.reserved.0     --------------------------
	.section	.nv.shared.reserved.0,"aw",@nobits
	.weak		__nv_reservedSMEM_offset_0_alias
	.size		__nv_reservedSMEM_offset_0_alias, 0, 64
	.other		__nv_reservedSMEM_offset_0_alias,@"STO_CUDA_RESERVED_SHARED STV_DEFAULT"
__nv_reservedSMEM_offset_0_alias:
	.zero		0
	.zero		64


//--------------------- .nv.constant0.autocov     --------------------------
	.section	.nv.constant0.autocov,"a",@progbits
	.sectionflags	@""
	.align	4
.nv.constant0.autocov:
	.zero		920


//--------------------- SYMBOLS --------------------------

	.type		.nv.reservedSmem.offset0,@object
	.size		.nv.reservedSmem.offset0,0x4
	.type		.nv.reservedSmem.cap,@object
	.size		.nv.reservedSmem.cap,0x4
